//
// Generated by NVIDIA NVVM Compiler
//
// Compiler Build ID: CL-36424714
// Cuda compilation tools, release 13.0, V13.0.88
// Based on NVVM 20.0.0
//

.version 9.0
.target sm_100
.address_size 64

	// .globl	_Z14matrixMultiplyPfS_S_iiiiii
// _ZZ14matrixMultiplyPfS_S_iiiiiiE4ds_M has been demoted
// _ZZ14matrixMultiplyPfS_S_iiiiiiE4ds_N has been demoted

.visible .entry _Z14matrixMultiplyPfS_S_iiiiii(
	.param .u64 .ptr .align 1 _Z14matrixMultiplyPfS_S_iiiiii_param_0,
	.param .u64 .ptr .align 1 _Z14matrixMultiplyPfS_S_iiiiii_param_1,
	.param .u64 .ptr .align 1 _Z14matrixMultiplyPfS_S_iiiiii_param_2,
	.param .u32 _Z14matrixMultiplyPfS_S_iiiiii_param_3,
	.param .u32 _Z14matrixMultiplyPfS_S_iiiiii_param_4,
	.param .u32 _Z14matrixMultiplyPfS_S_iiiiii_param_5,
	.param .u32 _Z14matrixMultiplyPfS_S_iiiiii_param_6,
	.param .u32 _Z14matrixMultiplyPfS_S_iiiiii_param_7,
	.param .u32 _Z14matrixMultiplyPfS_S_iiiiii_param_8
)
{
	.reg .pred 	%p<12>;
	.reg .b32 	%r<49>;
	.reg .b32 	%f<63>;
	.reg .b64 	%rd<13>;
	// demoted variable
	.shared .align 4 .b8 _ZZ14matrixMultiplyPfS_S_iiiiiiE4ds_M[1024];
	// demoted variable
	.shared .align 4 .b8 _ZZ14matrixMultiplyPfS_S_iiiiiiE4ds_N[1024];
	ld.param.u64 	%rd3, [_Z14matrixMultiplyPfS_S_iiiiii_param_0];
	ld.param.u64 	%rd4, [_Z14matrixMultiplyPfS_S_iiiiii_param_1];
	ld.param.u64 	%rd5, [_Z14matrixMultiplyPfS_S_iiiiii_param_2];
	ld.param.u32 	%r24, [_Z14matrixMultiplyPfS_S_iiiiii_param_3];
	ld.param.u32 	%r25, [_Z14matrixMultiplyPfS_S_iiiiii_param_4];
	ld.param.u32 	%r26, [_Z14matrixMultiplyPfS_S_iiiiii_param_5];
	ld.param.u32 	%r27, [_Z14matrixMultiplyPfS_S_iiiiii_param_6];
	ld.param.u32 	%r28, [_Z14matrixMultiplyPfS_S_iiiiii_param_7];
	ld.param.u32 	%r29, [_Z14matrixMultiplyPfS_S_iiiiii_param_8];
	mov.u32 	%r30, %ctaid.x;
	mov.u32 	%r31, %ctaid.y;
	mov.u32 	%r44, %tid.x;
	mov.u32 	%r46, %tid.y;
	shl.b32 	%r32, %r31, 4;
	add.s32 	%r3, %r32, %r46;
	shl.b32 	%r4, %r30, 4;
	add.s32 	%r5, %r4, %r44;
	setp.lt.s32 	%p1, %r25, -14;
	mov.f32 	%f62, 0f00000000;
	@%p1 bra 	$L__BB0_7;
	add.s32 	%r33, %r25, -1;
	shr.s32 	%r34, %r33, 31;
	shr.u32 	%r35, %r34, 28;
	add.s32 	%r36, %r33, %r35;
	shr.s32 	%r37, %r36, 4;
	neg.s32 	%r48, %r37;
	shl.b32 	%r38, %r46, 6;
	mov.u32 	%r39, _ZZ14matrixMultiplyPfS_S_iiiiiiE4ds_M;
	add.s32 	%r6, %r39, %r38;
	shl.b32 	%r40, %r44, 2;
	add.s32 	%r7, %r6, %r40;
	mov.u32 	%r41, _ZZ14matrixMultiplyPfS_S_iiiiiiE4ds_N;
	add.s32 	%r9, %r41, %r40;
	add.s32 	%r8, %r9, %r38;
	mad.lo.s32 	%r42, %r46, %r27, %r44;
	add.s32 	%r47, %r42, %r4;
	shl.b32 	%r12, %r27, 4;
	mad.lo.s32 	%r45, %r25, %r3, %r44;
	cvta.to.global.u64 	%rd1, %rd3;
	cvta.to.global.u64 	%rd2, %rd4;
	mov.f32 	%f62, 0f00000000;
$L__BB0_2:
	setp.ge.s32 	%p2, %r3, %r24;
	setp.ge.s32 	%p3, %r44, %r25;
	mov.f32 	%f60, 0f00000000;
	or.pred  	%p4, %p2, %p3;
	@%p4 bra 	$L__BB0_4;
	mul.wide.s32 	%rd6, %r45, 4;
	add.s64 	%rd7, %rd1, %rd6;
	ld.global.f32 	%f60, [%rd7];
$L__BB0_4:
	setp.ge.s32 	%p5, %r5, %r27;
	st.shared.f32 	[%r7], %f60;
	setp.ge.s32 	%p6, %r46, %r26;
	mov.f32 	%f61, 0f00000000;
	or.pred  	%p7, %p5, %p6;
	@%p7 bra 	$L__BB0_6;
	mul.wide.s32 	%rd8, %r47, 4;
	add.s64 	%rd9, %rd2, %rd8;
	ld.global.f32 	%f61, [%rd9];
$L__BB0_6:
	st.shared.f32 	[%r8], %f61;
	bar.sync 	0;
	ld.shared.f32 	%f12, [%r6];
	ld.shared.f32 	%f13, [%r9];
	fma.rn.f32 	%f14, %f12, %f13, %f62;
	ld.shared.f32 	%f15, [%r6+4];
	ld.shared.f32 	%f16, [%r9+64];
	fma.rn.f32 	%f17, %f15, %f16, %f14;
	ld.shared.f32 	%f18, [%r6+8];
	ld.shared.f32 	%f19, [%r9+128];
	fma.rn.f32 	%f20, %f18, %f19, %f17;
	ld.shared.f32 	%f21, [%r6+12];
	ld.shared.f32 	%f22, [%r9+192];
	fma.rn.f32 	%f23, %f21, %f22, %f20;
	ld.shared.f32 	%f24, [%r6+16];
	ld.shared.f32 	%f25, [%r9+256];
	fma.rn.f32 	%f26, %f24, %f25, %f23;
	ld.shared.f32 	%f27, [%r6+20];
	ld.shared.f32 	%f28, [%r9+320];
	fma.rn.f32 	%f29, %f27, %f28, %f26;
	ld.shared.f32 	%f30, [%r6+24];
	ld.shared.f32 	%f31, [%r9+384];
	fma.rn.f32 	%f32, %f30, %f31, %f29;
	ld.shared.f32 	%f33, [%r6+28];
	ld.shared.f32 	%f34, [%r9+448];
	fma.rn.f32 	%f35, %f33, %f34, %f32;
	ld.shared.f32 	%f36, [%r6+32];
	ld.shared.f32 	%f37, [%r9+512];
	fma.rn.f32 	%f38, %f36, %f37, %f35;
	ld.shared.f32 	%f39, [%r6+36];
	ld.shared.f32 	%f40, [%r9+576];
	fma.rn.f32 	%f41, %f39, %f40, %f38;
	ld.shared.f32 	%f42, [%r6+40];
	ld.shared.f32 	%f43, [%r9+640];
	fma.rn.f32 	%f44, %f42, %f43, %f41;
	ld.shared.f32 	%f45, [%r6+44];
	ld.shared.f32 	%f46, [%r9+704];
	fma.rn.f32 	%f47, %f45, %f46, %f44;
	ld.shared.f32 	%f48, [%r6+48];
	ld.shared.f32 	%f49, [%r9+768];
	fma.rn.f32 	%f50, %f48, %f49, %f47;
	ld.shared.f32 	%f51, [%r6+52];
	ld.shared.f32 	%f52, [%r9+832];
	fma.rn.f32 	%f53, %f51, %f52, %f50;
	ld.shared.f32 	%f54, [%r6+56];
	ld.shared.f32 	%f55, [%r9+896];
	fma.rn.f32 	%f56, %f54, %f55, %f53;
	ld.shared.f32 	%f57, [%r6+60];
	ld.shared.f32 	%f58, [%r9+960];
	fma.rn.f32 	%f62, %f57, %f58, %f56;
	bar.sync 	0;
	add.s32 	%r48, %r48, 1;
	add.s32 	%r47, %r47, %r12;
	add.s32 	%r46, %r46, 16;
	add.s32 	%r45, %r45, 16;
	add.s32 	%r44, %r44, 16;
	setp.ne.s32 	%p8, %r48, 1;
	@%p8 bra 	$L__BB0_2;
$L__BB0_7:
	setp.ge.s32 	%p9, %r3, %r28;
	setp.ge.s32 	%p10, %r5, %r29;
	or.pred  	%p11, %p9, %p10;
	@%p11 bra 	$L__BB0_9;
	mad.lo.s32 	%r43, %r29, %r3, %r5;
	cvta.to.global.u64 	%rd10, %rd5;
	mul.wide.u32 	%rd11, %r43, 4;
	add.s64 	%rd12, %rd10, %rd11;
	st.global.f32 	[%rd12], %f62;
$L__BB0_9:
	ret;

}


// ===== COMPILED SASS (sm_100) =====

	.target	sm_100

	.elftype	@"ET_EXEC"


//--------------------- .note.nv.tkinfo           --------------------------
	.section	.note.nv.tkinfo,"",@"SHT_NOTE"
	.sectionflags	@"SHF_NOTE_NV_TKINFO"
	.tkinfo
        /*0018*/ 	.word	0x00000002
        /*0030*/ 	.string	""
        /*0030*/ 	.string	"ptxas"
        /*0030*/ 	.string	"Cuda compilation tools, release 13.0, V13.0.88"
        /*0030*/ 	.string	"Build cuda_13.0.r13.0/compiler.36424714_0"
        /*0030*/ 	.string	"-arch sm_100 -m 64 "



//--------------------- .note.nv.cuinfo           --------------------------
	.section	.note.nv.cuinfo,"",@"SHT_NOTE"
	.sectionflags	@"SHF_NOTE_NV_CUINFO"
        /*0018*/ 	.short	0x0002
        /*001a*/ 	.short	0x0064
        /*001c*/ 	.short	0x0082
	.zero		2


//--------------------- .nv.info                  --------------------------
	.section	.nv.info,"",@"SHT_CUDA_INFO"
	.align	4


	//----- nvinfo : EIATTR_REGCOUNT
	.align		4
        /*0000*/ 	.byte	0x04, 0x2f
        /*0002*/ 	.short	(.L_1 - .L_0)
	.align		4
.L_0:
        /*0004*/ 	.word	index@(_Z14matrixMultiplyPfS_S_iiiiii)
        /*0008*/ 	.word	0x00000020


	//----- nvinfo : EIATTR_FRAME_SIZE
	.align		4
.L_1:
        /*000c*/ 	.byte	0x04, 0x11
        /*000e*/ 	.short	(.L_3 - .L_2)
	.align		4
.L_2:
        /*0010*/ 	.word	index@(_Z14matrixMultiplyPfS_S_iiiiii)
        /*0014*/ 	.word	0x00000000


	//----- nvinfo : EIATTR_MIN_STACK_SIZE
	.align		4
.L_3:
        /*0018*/ 	.byte	0x04, 0x12
        /*001a*/ 	.short	(.L_5 - .L_4)
	.align		4
.L_4:
        /*001c*/ 	.word	index@(_Z14matrixMultiplyPfS_S_iiiiii)
        /*0020*/ 	.word	0x00000000
.L_5:


//--------------------- .nv.compat                --------------------------
	.section	.nv.compat,"",@"SHT_CUDA_COMPAT_INFO"
	.align	4
        /*0000*/ 	.byte	0x02, 0x09, 0x00, 0x00, 0x02, 0x02, 0x01, 0x00, 0x02, 0x05, 0x05, 0x00, 0x03, 0x07, 0x01, 0x01
        /*0010*/ 	.byte	0x02, 0x03, 0x00, 0x00, 0x02, 0x06, 0x01, 0x00, 0x04, 0x0b, 0x08, 0x00, 0x09, 0x00, 0x00, 0x00
        /*0020*/ 	.byte	0x00, 0x00, 0x00, 0x00


//--------------------- .nv.info._Z14matrixMultiplyPfS_S_iiiiii --------------------------
	.section	.nv.info._Z14matrixMultiplyPfS_S_iiiiii,"",@"SHT_CUDA_INFO"
	.sectionflags	@""
	.align	4


	//----- nvinfo : EIATTR_CUDA_API_VERSION
	.align		4
        /*0000*/ 	.byte	0x04, 0x37
        /*0002*/ 	.short	(.L_7 - .L_6)
.L_6:
        /*0004*/ 	.word	0x00000082


	//----- nvinfo : EIATTR_KPARAM_INFO
	.align		4
.L_7:
        /*0008*/ 	.byte	0x04, 0x17
        /*000a*/ 	.short	(.L_9 - .L_8)
.L_8:
        /*000c*/ 	.word	0x00000000
        /*0010*/ 	.short	0x0008
        /*0012*/ 	.short	0x002c
        /*0014*/ 	.byte	0x00, 0xf0, 0x11, 0x00


	//----- nvinfo : EIATTR_KPARAM_INFO
	.align		4
.L_9:
        /*0018*/ 	.byte	0x04, 0x17
        /*001a*/ 	.short	(.L_11 - .L_10)
.L_10:
        /*001c*/ 	.word	0x00000000
        /*0020*/ 	.short	0x0007
        /*0022*/ 	.short	0x0028
        /*0024*/ 	.byte	0x00, 0xf0, 0x11, 0x00


	//----- nvinfo : EIATTR_KPARAM_INFO
	.align		4
.L_11:
        /*0028*/ 	.byte	0x04, 0x17
        /*002a*/ 	.short	(.L_13 - .L_12)
.L_12:
        /*002c*/ 	.word	0x00000000
        /*0030*/ 	.short	0x0006
        /*0032*/ 	.short	0x0024
        /*0034*/ 	.byte	0x00, 0xf0, 0x11, 0x00


	//----- nvinfo : EIATTR_KPARAM_INFO
	.align		4
.L_13:
        /*0038*/ 	.byte	0x04, 0x17
        /*003a*/ 	.short	(.L_15 - .L_14)
.L_14:
        /*003c*/ 	.word	0x00000000
        /*0040*/ 	.short	0x0005
        /*0042*/ 	.short	0x0020
        /*0044*/ 	.byte	0x00, 0xf0, 0x11, 0x00


	//----- nvinfo : EIATTR_KPARAM_INFO
	.align		4
.L_15:
        /*0048*/ 	.byte	0x04, 0x17
        /*004a*/ 	.short	(.L_17 - .L_16)
.L_16:
        /*004c*/ 	.word	0x00000000
        /*0050*/ 	.short	0x0004
        /*0052*/ 	.short	0x001c
        /*0054*/ 	.byte	0x00, 0xf0, 0x11, 0x00


	//----- nvinfo : EIATTR_KPARAM_INFO
	.align		4
.L_17:
        /*0058*/ 	.byte	0x04, 0x17
        /*005a*/ 	.short	(.L_19 - .L_18)
.L_18:
        /*005c*/ 	.word	0x00000000
        /*0060*/ 	.short	0x0003
        /*0062*/ 	.short	0x0018
        /*0064*/ 	.byte	0x00, 0xf0, 0x11, 0x00


	//----- nvinfo : EIATTR_KPARAM_INFO
	.align		4
.L_19:
        /*0068*/ 	.byte	0x04, 0x17
        /*006a*/ 	.short	(.L_21 - .L_20)
.L_20:
        /*006c*/ 	.word	0x00000000
        /*0070*/ 	.short	0x0002
        /*0072*/ 	.short	0x0010
        /*0074*/ 	.byte	0x00, 0xf5, 0x21, 0x00


	//----- nvinfo : EIATTR_KPARAM_INFO
	.align		4
.L_21:
        /*0078*/ 	.byte	0x04, 0x17
        /*007a*/ 	.short	(.L_23 - .L_22)
.L_22:
        /*007c*/ 	.word	0x00000000
        /*0080*/ 	.short	0x0001
        /*0082*/ 	.short	0x0008
        /*0084*/ 	.byte	0x00, 0xf5, 0x21, 0x00


	//----- nvinfo : EIATTR_KPARAM_INFO
	.align		4
.L_23:
        /*0088*/ 	.byte	0x04, 0x17
        /*008a*/ 	.short	(.L_25 - .L_24)
.L_24:
        /*008c*/ 	.word	0x00000000
        /*0090*/ 	.short	0x0000
        /*0092*/ 	.short	0x0000
        /*0094*/ 	.byte	0x00, 0xf5, 0x21, 0x00


	//----- nvinfo : EIATTR_SPARSE_MMA_MASK
	.align		4
.L_25:
        /*0098*/ 	.byte	0x03, 0x50
        /*009a*/ 	.short	0x0000


	//----- nvinfo : EIATTR_MAXREG_COUNT
	.align		4
        /*009c*/ 	.byte	0x03, 0x1b
        /*009e*/ 	.short	0x00ff


	//----- nvinfo : EIATTR_NUM_BARRIERS
	.align		4
        /*00a0*/ 	.byte	0x02, 0x4c
        /*00a2*/ 	.byte	0x01
	.zero		1


	//----- nvinfo : EIATTR_MERCURY_ISA_VERSION
	.align		4
        /*00a4*/ 	.byte	0x03, 0x5f
        /*00a6*/ 	.short	0x0101


	//----- nvinfo : EIATTR_VRC_CTA_INIT_COUNT
	.align		4
        /*00a8*/ 	.byte	0x02, 0x4a
	.zero		1
	.zero		1


	//----- nvinfo : EIATTR_EXIT_INSTR_OFFSETS
	.align		4
        /*00ac*/ 	.byte	0x04, 0x1c
        /*00ae*/ 	.short	(.L_27 - .L_26)


	//   ....[0]....
.L_26:
        /*00b0*/ 	.word	0x000005f0


	//   ....[1]....
        /*00b4*/ 	.word	0x00000640


	//----- nvinfo : EIATTR_CBANK_PARAM_SIZE
	.align		4
.L_27:
        /*00b8*/ 	.byte	0x03, 0x19
        /*00ba*/ 	.short	0x0030


	//----- nvinfo : EIATTR_PARAM_CBANK
	.align		4
        /*00bc*/ 	.byte	0x04, 0x0a
        /*00be*/ 	.short	(.L_29 - .L_28)
	.align		4
.L_28:
        /*00c0*/ 	.word	index@(.nv.constant0._Z14matrixMultiplyPfS_S_iiiiii)
        /*00c4*/ 	.short	0x0380
        /*00c6*/ 	.short	0x0030


	//----- nvinfo : EIATTR_SW_WAR
	.align		4
.L_29:
        /*00c8*/ 	.byte	0x04, 0x36
        /*00ca*/ 	.short	(.L_31 - .L_30)
.L_30:
        /*00cc*/ 	.word	0x00000008
.L_31:


//--------------------- .nv.callgraph             --------------------------
	.section	.nv.callgraph,"",@"SHT_CUDA_CALLGRAPH"
	.align	4
	.sectionentsize	8
	.align		4
        /*0000*/ 	.word	0x00000000
	.align		4
        /*0004*/ 	.word	0xffffffff
	.align		4
        /*0008*/ 	.word	0x00000000
	.align		4
        /*000c*/ 	.word	0xfffffffe
	.align		4
        /*0010*/ 	.word	0x00000000
	.align		4
        /*0014*/ 	.word	0xfffffffd
	.align		4
        /*0018*/ 	.word	0x00000000
	.align		4
        /*001c*/ 	.word	0xfffffffc


//--------------------- .text._Z14matrixMultiplyPfS_S_iiiiii --------------------------
	.section	.text._Z14matrixMultiplyPfS_S_iiiiii,"ax",@progbits
	.align	128
        .global         _Z14matrixMultiplyPfS_S_iiiiii
        .type           _Z14matrixMultiplyPfS_S_iiiiii,@function
        .size           _Z14matrixMultiplyPfS_S_iiiiii,(.L_x_3 - _Z14matrixMultiplyPfS_S_iiiiii)
        .other          _Z14matrixMultiplyPfS_S_iiiiii,@"STO_CUDA_ENTRY STV_DEFAULT"
_Z14matrixMultiplyPfS_S_iiiiii:
.text._Z14matrixMultiplyPfS_S_iiiiii:
[----:B------:R-:W-:Y:S01]  /*0000*/  LDC R1, c[0x0][0x37c] ;  /* 0x0000df00ff017b82 */ /* 0x000fe20000000800 */
[----:B------:R-:W0:Y:S01]  /*0010*/  S2R R0, SR_CTAID.Y ;  /* 0x0000000000007919 */ /* 0x000e220000002600 */
[----:B------:R-:W1:Y:S01]  /*0020*/  LDCU UR9, c[0x0][0x39c] ;  /* 0x00007380ff0977ac */ /* 0x000e620008000800 */
[----:B------:R-:W-:Y:S01]  /*0030*/  HFMA2 R21, -RZ, RZ, 0, 0 ;  /* 0x00000000ff157431 */ /* 0x000fe200000001ff */
[----:B------:R-:W0:Y:S01]  /*0040*/  S2R R13, SR_TID.Y ;  /* 0x00000000000d7919 */ /* 0x000e220000002200 */
[----:B------:R-:W2:Y:S01]  /*0050*/  LDCU.64 UR10, c[0x0][0x358] ;  /* 0x00006b00ff0a77ac */ /* 0x000ea20008000a00 */
[----:B------:R-:W3:Y:S01]  /*0060*/  S2R R5, SR_CTAID.X ;  /* 0x0000000000057919 */ /* 0x000ee20000002500 */
[----:B------:R-:W3:Y:S01]  /*0070*/  S2R R15, SR_TID.X ;  /* 0x00000000000f7919 */ /* 0x000ee20000002100 */
[----:B-1----:R-:W-:Y:S01]  /*0080*/  UISETP.GE.AND UP0, UPT, UR9, -0xe, UPT ;  /* 0xfffffff20900788c */ /* 0x002fe2000bf06270 */
[----:B0-----:R-:W-:Y:S02]  /*0090*/  LEA R0, R0, R13, 0x4 ;  /* 0x0000000d00007211 */ /* 0x001fe400078e20ff */
[----:B---3--:R-:W-:-:S06]  /*00a0*/  LEA R12, R5, R15, 0x4 ;  /* 0x0000000f050c7211 */ /* 0x008fcc00078e20ff */
[----:B--2---:R-:W-:Y:S05]  /*00b0*/  BRA.U !UP0, `(.L_x_0) ;  /* 0x0000000508407547 */ /* 0x004fea000b800000 */
[----:B------:R-:W0:Y:S01]  /*00c0*/  S2UR UR7, SR_CgaCtaId ;  /* 0x00000000000779c3 */ /* 0x000e220000008800 */
[----:B------:R-:W1:Y:S01]  /*00d0*/  LDCU UR12, c[0x0][0x3a4] ;  /* 0x00007480ff0c77ac */ /* 0x000e620008000800 */
[----:B------:R-:W-:Y:S01]  /*00e0*/  MOV R21, RZ ;  /* 0x000000ff00157202 */ /* 0x000fe20000000f00 */
[----:B------:R-:W-:Y:S01]  /*00f0*/  IMAD R14, R0, UR9, R15 ;  /* 0x00000009000e7c24 */ /* 0x000fe2000f8e020f */
[----:B------:R-:W-:Y:S01]  /*0100*/  UMOV UR6, 0x400 ;  /* 0x0000040000067882 */ /* 0x000fe20000000000 */
[----:B------:R-:W-:-:S03]  /*0110*/  UIADD3 UR4, UPT, UPT, UR9, -0x1, URZ ;  /* 0xffffffff09047890 */ /* 0x000fc6000fffe0ff */
[----:B------:R-:W2:Y:S01]  /*0120*/  LDC.64 R2, c[0x0][0x3a0] ;  /* 0x0000e800ff027b82 */ /* 0x000ea20000000a00 */
[----:B------:R-:W3:Y:S01]  /*0130*/  LDCU.64 UR14, c[0x0][0x398] ;  /* 0x00007300ff0e77ac */ /* 0x000ee20008000a00 */
[----:B------:R-:W-:-:S04]  /*0140*/  USHF.R.S32.HI UR5, URZ, 0x1f, UR4 ;  /* 0x0000001fff057899 */ /* 0x000fc80008011404 */
[----:B------:R-:W-:Y:S01]  /*0150*/  ULEA.HI UR5, UR5, UR4, URZ, 0x4 ;  /* 0x0000000405057291 */ /* 0x000fe2000f8f20ff */
[----:B-1----:R-:W-:-:S03]  /*0160*/  IMAD R22, R13, UR12, R15 ;  /* 0x0000000c0d167c24 */ /* 0x002fc6000f8e020f */
[----:B------:R-:W-:Y:S02]  /*0170*/  USHF.R.S32.HI UR5, URZ, 0x4, UR5 ;  /* 0x00000004ff057899 */ /* 0x000fe40008011405 */
[----:B0-----:R-:W-:Y:S01]  /*0180*/  ULEA UR8, UR7, UR6, 0x18 ;  /* 0x0000000607087291 */ /* 0x001fe2000f8ec0ff */
[----:B------:R-:W-:Y:S01]  /*0190*/  LEA R22, R5, R22, 0x4 ;  /* 0x0000001605167211 */ /* 0x000fe200078e20ff */
[----:B------:R-:W-:Y:S02]  /*01a0*/  UIADD3 UR6, UPT, UPT, UR6, 0x400, URZ ;  /* 0x0000040006067890 */ /* 0x000fe4000fffe0ff */
[----:B------:R-:W-:Y:S02]  /*01b0*/  UIADD3 UR5, UPT, UPT, -UR5, URZ, URZ ;  /* 0x000000ff05057290 */ /* 0x000fe4000fffe1ff */
[----:B------:R-:W-:Y:S01]  /*01c0*/  ULEA UR6, UR7, UR6, 0x18 ;  /* 0x0000000607067291 */ /* 0x000fe2000f8ec0ff */
[----:B------:R-:W-:-:S04]  /*01d0*/  LEA R18, R13, UR8, 0x6 ;  /* 0x000000080d127c11 */ /* 0x000fc8000f8e30ff */
[C---:B------:R-:W-:Y:S02]  /*01e0*/  LEA R17, R15.reuse, R18, 0x2 ;  /* 0x000000120f117211 */ /* 0x040fe400078e10ff */
[----:B------:R-:W-:-:S04]  /*01f0*/  LEA R20, R15, UR6, 0x2 ;  /* 0x000000060f147c11 */ /* 0x000fc8000f8e10ff */
[----:B---3--:R-:W-:-:S07]  /*0200*/  LEA R16, R13, R20, 0x6 ;  /* 0x000000140d107211 */ /* 0x008fce00078e30ff */
.L_x_1:
[----:B------:R-:W-:Y:S01]  /*0210*/  ISETP.GE.AND P1, PT, R15, UR15, PT ;  /* 0x0000000f0f007c0c */ /* 0x000fe2000bf26270 */
[----:B------:R-:W-:Y:S01]  /*0220*/  HFMA2 R23, -RZ, RZ, 0, 0 ;  /* 0x00000000ff177431 */ /* 0x000fe200000001ff */
[----:B--2---:R-:W-:Y:S02]  /*0230*/  ISETP.GE.AND P0, PT, R13, R2, PT ;  /* 0x000000020d00720c */ /* 0x004fe40003f06270 */
[----:B------:R-:W-:Y:S02]  /*0240*/  ISETP.GE.OR P1, PT, R0, UR14, P1 ;  /* 0x0000000e00007c0c */ /* 0x000fe40008f26670 */
[----:B------:R-:W-:Y:S02]  /*0250*/  ISETP.GE.OR P0, PT, R12, R3, P0 ;  /* 0x000000030c00720c */ /* 0x000fe40000706670 */
[----:B------:R-:W-:-:S09]  /*0260*/  MOV R28, RZ ;  /* 0x000000ff001c7202 */ /* 0x000fd20000000f00 */
[----:B------:R-:W0:Y:S08]  /*0270*/  @!P1 LDC.64 R6, c[0x0][0x380] ;  /* 0x0000e000ff069b82 */ /* 0x000e300000000a00 */
[----:B------:R-:W1:Y:S01]  /*0280*/  @!P0 LDC.64 R4, c[0x0][0x388] ;  /* 0x0000e200ff048b82 */ /* 0x000e620000000a00 */
[----:B0-----:R-:W-:-:S05]  /*0290*/  @!P1 IMAD.WIDE R6, R14, 0x4, R6 ;  /* 0x000000040e069825 */ /* 0x001fca00078e0206 */
[----:B------:R-:W2:Y:S01]  /*02a0*/  @!P1 LDG.E R28, desc[UR10][R6.64] ;  /* 0x0000000a061c9981 */ /* 0x000ea2000c1e1900 */
[----:B-1----:R-:W-:-:S05]  /*02b0*/  @!P0 IMAD.WIDE R24, R22, 0x4, R4 ;  /* 0x0000000416188825 */ /* 0x002fca00078e0204 */
[----:B------:R-:W3:Y:S01]  /*02c0*/  @!P0 LDG.E R23, desc[UR10][R24.64] ;  /* 0x0000000a18178981 */ /* 0x000ee2000c1e1900 */
[----:B------:R-:W-:-:S04]  /*02d0*/  UIADD3 UR5, UPT, UPT, UR5, 0x1, URZ ;  /* 0x0000000105057890 */ /* 0x000fc8000fffe0ff */
[----:B------:R-:W-:Y:S01]  /*02e0*/  UISETP.NE.AND UP0, UPT, UR5, 0x1, UPT ;  /* 0x000000010500788c */ /* 0x000fe2000bf05270 */
[----:B------:R-:W-:Y:S02]  /*02f0*/  IADD3 R13, PT, PT, R13, 0x10, RZ ;  /* 0x000000100d0d7810 */ /* 0x000fe40007ffe0ff */
[----:B------:R-:W-:Y:S02]  /*0300*/  IADD3 R15, PT, PT, R15, 0x10, RZ ;  /* 0x000000100f0f7810 */ /* 0x000fe40007ffe0ff */
[----:B------:R-:W-:Y:S02]  /*0310*/  IADD3 R14, PT, PT, R14, 0x10, RZ ;  /* 0x000000100e0e7810 */ /* 0x000fe40007ffe0ff */
[----:B------:R-:W-:Y:S01]  /*0320*/  LEA R22, R3, R22, 0x4 ;  /* 0x0000001603167211 */ /* 0x000fe200078e20ff */
[----:B--2---:R-:W-:Y:S04]  /*0330*/  STS [R17], R28 ;  /* 0x0000001c11007388 */ /* 0x004fe80000000800 */
[----:B---3--:R-:W-:Y:S01]  /*0340*/  STS [R16], R23 ;  /* 0x0000001710007388 */ /* 0x008fe20000000800 */
[----:B------:R-:W-:Y:S06]  /*0350*/  BAR.SYNC.DEFER_BLOCKING 0x0 ;  /* 0x0000000000007b1d */ /* 0x000fec0000010000 */
[----:B------:R-:W-:Y:S04]  /*0360*/  LDS R29, [R20] ;  /* 0x00000000141d7984 */ /* 0x000fe80000000800 */
[----:B------:R-:W0:Y:S04]  /*0370*/  LDS.128 R8, [R18] ;  /* 0x0000000012087984 */ /* 0x000e280000000c00 */
[----:B------:R-:W1:Y:S04]  /*0380*/  LDS R25, [R20+0x40] ;  /* 0x0000400014197984 */ /* 0x000e680000000800 */
[----:B------:R-:W2:Y:S04]  /*0390*/  LDS R27, [R20+0x80] ;  /* 0x00008000141b7984 */ /* 0x000ea80000000800 */
[----:B------:R-:W3:Y:S04]  /*03a0*/  LDS R26, [R20+0xc0] ;  /* 0x0000c000141a7984 */ /* 0x000ee80000000800 */
[----:B------:R-:W-:Y:S04]  /*03b0*/  LDS R19, [R20+0x100] ;  /* 0x0001000014137984 */ /* 0x000fe80000000800 */
[----:B------:R-:W4:Y:S04]  /*03c0*/  LDS.128 R4, [R18+0x10] ;  /* 0x0000100012047984 */ /* 0x000f280000000c00 */
[----:B------:R-:W5:Y:S04]  /*03d0*/  LDS R24, [R20+0x140] ;  /* 0x0001400014187984 */ /* 0x000f680000000800 */
[----:B------:R-:W5:Y:S04]  /*03e0*/  LDS R23, [R20+0x180] ;  /* 0x0001800014177984 */ /* 0x000f680000000800 */
[----:B------:R-:W5:Y:S01]  /*03f0*/  LDS R28, [R20+0x1c0] ;  /* 0x0001c000141c7984 */ /* 0x000f620000000800 */
[----:B0-----:R-:W-:-:S03]  /*0400*/  FFMA R8, R8, R29, R21 ;  /* 0x0000001d08087223 */ /* 0x001fc60000000015 */
[----:B------:R-:W-:Y:S01]  /*0410*/  LDS R21, [R20+0x200] ;  /* 0x0002000014157984 */ /* 0x000fe20000000800 */
[----:B-1----:R-:W-:-:S04]  /*0420*/  FFMA R8, R25, R9, R8 ;  /* 0x0000000919087223 */ /* 0x002fc80000000008 */
[----:B--2---:R-:W-:-:S04]  /*0430*/  FFMA R27, R27, R10, R8 ;  /* 0x0000000a1b1b7223 */ /* 0x004fc80000000008 */
[----:B---3--:R-:W-:Y:S02]  /*0440*/  FFMA R27, R26, R11, R27 ;  /* 0x0000000b1a1b7223 */ /* 0x008fe4000000001b */
[----:B------:R-:W0:Y:S04]  /*0450*/  LDS.128 R8, [R18+0x20] ;  /* 0x0000200012087984 */ /* 0x000e280000000c00 */
[----:B------:R-:W1:Y:S01]  /*0460*/  LDS R26, [R20+0x240] ;  /* 0x00024000141a7984 */ /* 0x000e620000000800 */
[----:B----4-:R-:W-:-:S04]  /*0470*/  FFMA R19, R4, R19, R27 ;  /* 0x0000001304137223 */ /* 0x010fc8000000001b */
[----:B-----5:R-:W-:Y:S02]  /*0480*/  FFMA R24, R24, R5, R19 ;  /* 0x0000000518187223 */ /* 0x020fe40000000013 */
[----:B------:R-:W2:Y:S02]  /*0490*/  LDS R19, [R20+0x280] ;  /* 0x0002800014137984 */ /* 0x000ea40000000800 */
[----:B------:R-:W-:Y:S02]  /*04a0*/  FFMA R23, R23, R6, R24 ;  /* 0x0000000617177223 */ /* 0x000fe40000000018 */
[----:B------:R-:W3:Y:S02]  /*04b0*/  LDS R24, [R20+0x2c0] ;  /* 0x0002c00014187984 */ /* 0x000ee40000000800 */
[----:B------:R-:W-:Y:S02]  /*04c0*/  FFMA R25, R28, R7, R23 ;  /* 0x000000071c197223 */ /* 0x000fe40000000017 */
[----:B------:R-:W-:Y:S04]  /*04d0*/  LDS R23, [R20+0x300] ;  /* 0x0003000014177984 */ /* 0x000fe80000000800 */
[----:B------:R-:W4:Y:S01]  /*04e0*/  LDS.128 R4, [R18+0x30] ;  /* 0x0000300012047984 */ /* 0x000f220000000c00 */
[----:B0-----:R-:W-:-:S03]  /*04f0*/  FFMA R21, R8, R21, R25 ;  /* 0x0000001508157223 */ /* 0x001fc60000000019 */
[----:B------:R-:W0:Y:S01]  /*0500*/  LDS R8, [R20+0x340] ;  /* 0x0003400014087984 */ /* 0x000e220000000800 */
[----:B-1----:R-:W-:-:S03]  /*0510*/  FFMA R28, R26, R9, R21 ;  /* 0x000000091a1c7223 */ /* 0x002fc60000000015 */
[----:B------:R-:W1:Y:S04]  /*0520*/  LDS R9, [R20+0x380] ;  /* 0x0003800014097984 */ /* 0x000e680000000800 */
[----:B------:R-:W5:Y:S01]  /*0530*/  LDS R26, [R20+0x3c0] ;  /* 0x0003c000141a7984 */ /* 0x000f620000000800 */
[----:B--2---:R-:W-:-:S04]  /*0540*/  FFMA R19, R19, R10, R28 ;  /* 0x0000000a13137223 */ /* 0x004fc8000000001c */
[----:B---3--:R-:W-:-:S04]  /*0550*/  FFMA R11, R24, R11, R19 ;  /* 0x0000000b180b7223 */ /* 0x008fc80000000013 */
[----:B----4-:R-:W-:-:S04]  /*0560*/  FFMA R11, R4, R23, R11 ;  /* 0x00000017040b7223 */ /* 0x010fc8000000000b */
[----:B0-----:R-:W-:-:S04]  /*0570*/  FFMA R5, R8, R5, R11 ;  /* 0x0000000508057223 */ /* 0x001fc8000000000b */
[----:B-1----:R-:W-:-:S04]  /*0580*/  FFMA R5, R9, R6, R5 ;  /* 0x0000000609057223 */ /* 0x002fc80000000005 */
[----:B-----5:R-:W-:Y:S01]  /*0590*/  FFMA R21, R26, R7, R5 ;  /* 0x000000071a157223 */ /* 0x020fe20000000005 */
[----:B------:R-:W-:Y:S06]  /*05a0*/  BAR.SYNC.DEFER_BLOCKING 0x0 ;  /* 0x0000000000007b1d */ /* 0x000fec0000010000 */
[----:B------:R-:W-:Y:S05]  /*05b0*/  BRA.U UP0, `(.L_x_1) ;  /* 0xfffffffd00147547 */ /* 0x000fea000b83ffff */
.L_x_0:
[----:B------:R-:W0:Y:S02]  /*05c0*/  LDCU.64 UR4, c[0x0][0x3a8] ;  /* 0x00007500ff0477ac */ /* 0x000e240008000a00 */
[----:B0-----:R-:W-:-:S04]  /*05d0*/  ISETP.GE.AND P0, PT, R12, UR5, PT ;  /* 0x000000050c007c0c */ /* 0x001fc8000bf06270 */
[----:B------:R-:W-:-:S13]  /*05e0*/  ISETP.GE.OR P0, PT, R0, UR4, P0 ;  /* 0x0000000400007c0c */ /* 0x000fda0008706670 */
[----:B------:R-:W-:Y:S05]  /*05f0*/  @P0 EXIT ;  /* 0x000000000000094d */ /* 0x000fea0003800000 */
[----:B------:R-:W0:Y:S01]  /*0600*/  LDC.64 R2, c[0x0][0x390] ;  /* 0x0000e400ff027b82 */ /* 0x000e220000000a00 */
[----:B------:R-:W-:-:S04]  /*0610*/  IMAD R5, R0, UR5, R12 ;  /* 0x0000000500057c24 */ /* 0x000fc8000f8e020c */
[----:B0-----:R-:W-:-:S05]  /*0620*/  IMAD.WIDE.U32 R2, R5, 0x4, R2 ;  /* 0x0000000405027825 */ /* 0x001fca00078e0002 */
[----:B------:R-:W-:Y:S01]  /*0630*/  STG.E desc[UR10][R2.64], R21 ;  /* 0x0000001502007986 */ /* 0x000fe2000c10190a */
[----:B------:R-:W-:Y:S05]  /*0640*/  EXIT ;  /* 0x000000000000794d */ /* 0x000fea0003800000 */
.L_x_2:
[----:B------:R-:W-:-:S00]  /*0650*/  BRA `(.L_x_2) ;  /* 0xfffffffc00fc7947 */ /* 0x000fc0000383ffff */
[----:B------:R-:W-:-:S00]  /*0660*/  NOP ;  /* 0x0000000000007918 */ /* 0x000fc00000000000 */
        /* <DEDUP_REMOVED lines=9> */
.L_x_3:


//--------------------- .nv.shared._Z14matrixMultiplyPfS_S_iiiiii --------------------------
	.section	.nv.shared._Z14matrixMultiplyPfS_S_iiiiii,"aw",@nobits
	.sectionflags	@""
	.align	4
.nv.shared._Z14matrixMultiplyPfS_S_iiiiii:
	.zero		3072


//--------------------- .nv.shared.reserved.0     --------------------------
	.section	.nv.shared.reserved.0,"aw",@nobits
	.weak		__nv_reservedSMEM_offset_0_alias
	.size		__nv_reservedSMEM_offset_0_alias, 0, 64
	.other		__nv_reservedSMEM_offset_0_alias,@"STO_CUDA_RESERVED_SHARED STV_DEFAULT"
__nv_reservedSMEM_offset_0_alias:
	.zero		0
	.zero		64


//--------------------- .nv.constant0._Z14matrixMultiplyPfS_S_iiiiii --------------------------
	.section	.nv.constant0._Z14matrixMultiplyPfS_S_iiiiii,"a",@progbits
	.sectionflags	@""
	.align	4
.nv.constant0._Z14matrixMultiplyPfS_S_iiiiii:
	.zero		944


//--------------------- SYMBOLS --------------------------

	.type		.nv.reservedSmem.offset0,@object
	.size		.nv.reservedSmem.offset0,0x4
	.type		.nv.reservedSmem.cap,@object
	.size		.nv.reservedSmem.cap,0x4
